	.headerflags	@"EF_CUDA_TEXMODE_UNIFIED EF_CUDA_64BIT_ADDRESS EF_CUDA_ACCELERATORS EF_CUDA_SM90 EF_CUDA_VIRTUAL_SM(EF_CUDA_SM90)"
	.elftype	@"ET_EXEC"


//--------------------- .nv.info                  --------------------------
	.section	.nv.info,"",@"SHT_CUDA_INFO"
	.align	4


	//----- nvinfo : EIATTR_REGCOUNT
	.align		4
        /*0000*/ 	.byte	0x04, 0x2f
        /*0002*/ 	.short	(.L_1 - .L_0)
	.align		4
.L_0:
        /*0004*/ 	.word	index@(triton_poi_fused__prelu_kernel_1)
        /*0008*/ 	.word	0x0000000e


	//----- nvinfo : EIATTR_MIN_STACK_SIZE
	.align		4
.L_1:
        /*000c*/ 	.byte	0x04, 0x12
        /*000e*/ 	.short	(.L_3 - .L_2)
	.align		4
.L_2:
        /*0010*/ 	.word	index@(triton_poi_fused__prelu_kernel_1)
        /*0014*/ 	.word	0x00000000


	//----- nvinfo : EIATTR_FRAME_SIZE
	.align		4
.L_3:
        /*0018*/ 	.byte	0x04, 0x11
        /*001a*/ 	.short	(.L_5 - .L_4)
	.align		4
.L_4:
        /*001c*/ 	.word	index@(triton_poi_fused__prelu_kernel_1)
        /*0020*/ 	.word	0x00000000


	//----- nvinfo : EIATTR_MIN_STACK_SIZE
	.align		4
.L_5:
        /*0024*/ 	.byte	0x04, 0x12
        /*0026*/ 	.short	(.L_7 - .L_6)
	.align		4
.L_6:
        /*0028*/ 	.word	index@(triton_poi_fused__prelu_kernel_1)
        /*002c*/ 	.word	0x00000000
.L_7:


//--------------------- .nv.info.triton_poi_fused__prelu_kernel_1 --------------------------
	.section	.nv.info.triton_poi_fused__prelu_kernel_1,"",@"SHT_CUDA_INFO"
	.sectionflags	@""
	.align	4


	//----- nvinfo : EIATTR_CUDA_API_VERSION
	.align		4
        /*0000*/ 	.byte	0x04, 0x37
        /*0002*/ 	.short	(.L_9 - .L_8)
.L_8:
        /*0004*/ 	.word	0x0000007c


	//----- nvinfo : EIATTR_KPARAM_INFO
	.align		4
.L_9:
        /*0008*/ 	.byte	0x04, 0x17
        /*000a*/ 	.short	(.L_11 - .L_10)
.L_10:
        /*000c*/ 	.word	0x00000000
        /*0010*/ 	.short	0x0003
        /*0012*/ 	.short	0x0018
        /*0014*/ 	.byte	0x00, 0xf0, 0x11, 0x00


	//----- nvinfo : EIATTR_KPARAM_INFO
	.align		4
.L_11:
        /*0018*/ 	.byte	0x04, 0x17
        /*001a*/ 	.short	(.L_13 - .L_12)
.L_12:
        /*001c*/ 	.word	0x00000000
        /*0020*/ 	.short	0x0002
        /*0022*/ 	.short	0x0010
        /*0024*/ 	.byte	0x00, 0xf4, 0x21, 0x00


	//----- nvinfo : EIATTR_KPARAM_INFO
	.align		4
.L_13:
        /*0028*/ 	.byte	0x04, 0x17
        /*002a*/ 	.short	(.L_15 - .L_14)
.L_14:
        /*002c*/ 	.word	0x00000000
        /*0030*/ 	.short	0x0001
        /*0032*/ 	.short	0x0008
        /*0034*/ 	.byte	0x00, 0xf4, 0x21, 0x00


	//----- nvinfo : EIATTR_KPARAM_INFO
	.align		4
.L_15:
        /*0038*/ 	.byte	0x04, 0x17
        /*003a*/ 	.short	(.L_17 - .L_16)
.L_16:
        /*003c*/ 	.word	0x00000000
        /*0040*/ 	.short	0x0000
        /*0042*/ 	.short	0x0000
        /*0044*/ 	.byte	0x00, 0xf4, 0x21, 0x00


	//----- nvinfo : EIATTR_SPARSE_MMA_MASK
	.align		4
.L_17:
        /*0048*/ 	.byte	0x03, 0x50
        /*004a*/ 	.short	0x0000


	//----- nvinfo : EIATTR_MAXREG_COUNT
	.align		4
        /*004c*/ 	.byte	0x03, 0x1b
        /*004e*/ 	.short	0x00ff


	//----- nvinfo : EIATTR_EXIT_INSTR_OFFSETS
	.align		4
        /*0050*/ 	.byte	0x04, 0x1c
        /*0052*/ 	.short	(.L_19 - .L_18)


	//   ....[0]....
.L_18:
        /*0054*/ 	.word	0x00000140


	//   ....[1]....
        /*0058*/ 	.word	0x00000160


	//----- nvinfo : EIATTR_REQNTID
	.align		4
.L_19:
        /*005c*/ 	.byte	0x04, 0x10
        /*005e*/ 	.short	(.L_21 - .L_20)
.L_20:
        /*0060*/ 	.word	0x00000020
        /*0064*/ 	.word	0x00000001
        /*0068*/ 	.word	0x00000001


	//----- nvinfo : EIATTR_CBANK_PARAM_SIZE
	.align		4
.L_21:
        /*006c*/ 	.byte	0x03, 0x19
        /*006e*/ 	.short	0x001c


	//----- nvinfo : EIATTR_PARAM_CBANK
	.align		4
        /*0070*/ 	.byte	0x04, 0x0a
        /*0072*/ 	.short	(.L_23 - .L_22)
	.align		4
.L_22:
        /*0074*/ 	.word	index@(.nv.constant0.triton_poi_fused__prelu_kernel_1)
        /*0078*/ 	.short	0x0210
        /*007a*/ 	.short	0x001c


	//----- nvinfo : EIATTR_SW_WAR
	.align		4
.L_23:
        /*007c*/ 	.byte	0x04, 0x36
        /*007e*/ 	.short	(.L_25 - .L_24)
.L_24:
        /*0080*/ 	.word	0x00000008
.L_25:


//--------------------- .nv.callgraph             --------------------------
	.section	.nv.callgraph,"",@"SHT_CUDA_CALLGRAPH"
	.align	4
	.sectionentsize	8
	.align		4
        /*0000*/ 	.word	0x00000000
	.align		4
        /*0004*/ 	.word	0xffffffff
	.align		4
        /*0008*/ 	.word	0x00000000
	.align		4
        /*000c*/ 	.word	0xfffffffe
	.align		4
        /*0010*/ 	.word	0x00000000
	.align		4
        /*0014*/ 	.word	0xfffffffd
	.align		4
        /*0018*/ 	.word	0x00000000
	.align		4
        /*001c*/ 	.word	0xfffffffc


//--------------------- .text.triton_poi_fused__prelu_kernel_1 --------------------------
	.section	.text.triton_poi_fused__prelu_kernel_1,"ax",@progbits
	.align	128
        .global         triton_poi_fused__prelu_kernel_1
        .type           triton_poi_fused__prelu_kernel_1,@function
        .size           triton_poi_fused__prelu_kernel_1,(.L_x_1 - triton_poi_fused__prelu_kernel_1)
        .other          triton_poi_fused__prelu_kernel_1,@"STO_CUDA_ENTRY STV_DEFAULT"
triton_poi_fused__prelu_kernel_1:
.text.triton_poi_fused__prelu_kernel_1:
[----:B------:R-:W0:Y:S02]  /*0000*/  LDC R1, c[0x0][0x28] ;  /* 0x00000a00ff017b82 */ /* 0x000e240000000800 */
[----:B------:R-:W1:Y:S01]  /*0010*/  S2R R0, SR_TID.X ;  /* 0x0000000000007919 */ /* 0x000e620000002100 */
[----:B------:R-:W2:Y:S01]  /*0020*/  LDC.64 R2, c[0x0][0x210] ;  /* 0x00008400ff027b82 */ /* 0x000ea20000000a00 */
[----:B------:R-:W-:Y:S01]  /*0030*/  CS2R R10, SRZ ;  /* 0x00000000000a7805 */ /* 0x000fe2000001ff00 */
[----:B------:R-:W-:Y:S01]  /*0040*/  ULDC.64 UR4, c[0x0][0x208] ;  /* 0x0000820000047ab9 */ /* 0x000fe20000000a00 */
[----:B------:R-:W3:Y:S05]  /*0050*/  S2R R9, SR_CTAID.X ;  /* 0x0000000000097919 */ /* 0x000eea0000002500 */
[----:B------:R-:W4:Y:S08]  /*0060*/  LDC.64 R4, c[0x0][0x218] ;  /* 0x00008600ff047b82 */ /* 0x000f300000000a00 */
[----:B------:R-:W5:Y:S01]  /*0070*/  LDC.64 R6, c[0x0][0x220] ;  /* 0x00008800ff067b82 */ /* 0x000f620000000a00 */
[----:B-1----:R-:W-:Y:S01]  /*0080*/  IMAD.SHL.U32 R0, R0, 0x2, RZ ;  /* 0x0000000200007824 */ /* 0x002fe200078e00ff */
[----:B----4-:R-:W4:Y:S04]  /*0090*/  LDG.E R4, desc[UR4][R4.64] ;  /* 0x0000000404047981 */ /* 0x010f28000c1e1900 */
[----:B------:R-:W-:-:S04]  /*00a0*/  LOP3.LUT R0, R0, 0x3e, RZ, 0xc0, !PT ;  /* 0x0000003e00007812 */ /* 0x000fc800078ec0ff */
[----:B---3--:R-:W-:-:S04]  /*00b0*/  LEA R9, R9, R0, 0x6 ;  /* 0x0000000009097211 */ /* 0x008fc800078e30ff */
[C---:B------:R-:W-:Y:S01]  /*00c0*/  ISETP.GE.AND P2, PT, R9.reuse, 0x40, PT ;  /* 0x000000400900780c */ /* 0x040fe20003f46270 */
[----:B--2---:R-:W-:-:S12]  /*00d0*/  IMAD.WIDE R2, R9, 0x4, R2 ;  /* 0x0000000409027825 */ /* 0x004fd800078e0202 */
[----:B------:R-:W2:Y:S01]  /*00e0*/  @!P2 LDG.E.64 R10, desc[UR4][R2.64] ;  /* 0x00000004020aa981 */ /* 0x000ea2000c1e1b00 */
[----:B-----5:R-:W-:Y:S01]  /*00f0*/  IMAD.WIDE R6, R9, 0x4, R6 ;  /* 0x0000000409067825 */ /* 0x020fe200078e0206 */
[----:B--2---:R-:W-:Y:S02]  /*0100*/  FSETP.GT.AND P0, PT, R10, RZ, PT ;  /* 0x000000ff0a00720b */ /* 0x004fe40003f04000 */
[----:B------:R-:W-:-:S11]  /*0110*/  FSETP.GT.AND P1, PT, R11, RZ, PT ;  /* 0x000000ff0b00720b */ /* 0x000fd60003f24000 */
[C---:B----4-:R-:W-:Y:S02]  /*0120*/  @!P0 FMUL R10, R4.reuse, R10 ;  /* 0x0000000a040a8220 */ /* 0x050fe40000400000 */
[----:B------:R-:W-:Y:S01]  /*0130*/  @!P1 FMUL R11, R4, R11 ;  /* 0x0000000b040b9220 */ /* 0x000fe20000400000 */
[----:B------:R-:W-:Y:S06]  /*0140*/  @P2 EXIT ;  /* 0x000000000000294d */ /* 0x000fec0003800000 */
[----:B------:R-:W-:Y:S01]  /*0150*/  STG.E.64 desc[UR4][R6.64], R10 ;  /* 0x0000000a06007986 */ /* 0x000fe2000c101b04 */
[----:B------:R-:W-:Y:S05]  /*0160*/  EXIT ;  /* 0x000000000000794d */ /* 0x000fea0003800000 */
.L_x_0:
[----:B------:R-:W-:-:S00]  /*0170*/  BRA `(.L_x_0) ;  /* 0xfffffffc00fc7947 */ /* 0x000fc0000383ffff */
[----:B------:R-:W-:-:S00]  /*0180*/  NOP ;  /* 0x0000000000007918 */ /* 0x000fc00000000000 */
[----:B------:R-:W-:-:S00]  /*0190*/  NOP ;  /* 0x0000000000007918 */ /* 0x000fc00000000000 */
[----:B------:R-:W-:-:S00]  /*01a0*/  NOP ;  /* 0x0000000000007918 */ /* 0x000fc00000000000 */
[----:B------:R-:W-:-:S00]  /*01b0*/  NOP ;  /* 0x0000000000007918 */ /* 0x000fc00000000000 */
[----:B------:R-:W-:-:S00]  /*01c0*/  NOP ;  /* 0x0000000000007918 */ /* 0x000fc00000000000 */
[----:B------:R-:W-:-:S00]  /*01d0*/  NOP ;  /* 0x0000000000007918 */ /* 0x000fc00000000000 */
[----:B------:R-:W-:-:S00]  /*01e0*/  NOP ;  /* 0x0000000000007918 */ /* 0x000fc00000000000 */
[----:B------:R-:W-:-:S00]  /*01f0*/  NOP ;  /* 0x0000000000007918 */ /* 0x000fc00000000000 */
.L_x_1:


//--------------------- .nv.constant0.triton_poi_fused__prelu_kernel_1 --------------------------
	.section	.nv.constant0.triton_poi_fused__prelu_kernel_1,"a",@progbits
	.sectionflags	@""
	.align	4
.nv.constant0.triton_poi_fused__prelu_kernel_1:
	.zero		556
